//
// Generated by NVIDIA NVVM Compiler
//
// Compiler Build ID: CL-36424714
// Cuda compilation tools, release 13.0, V13.0.88
// Based on NVVM 20.0.0
//

.version 9.0
.target sm_100
.address_size 64

	// .globl	_Z15matVecMulKernelPfS_S_i

.visible .entry _Z15matVecMulKernelPfS_S_i(
	.param .u64 .ptr .align 1 _Z15matVecMulKernelPfS_S_i_param_0,
	.param .u64 .ptr .align 1 _Z15matVecMulKernelPfS_S_i_param_1,
	.param .u64 .ptr .align 1 _Z15matVecMulKernelPfS_S_i_param_2,
	.param .u32 _Z15matVecMulKernelPfS_S_i_param_3
)
{
	.reg .pred 	%p<12>;
	.reg .b32 	%r<37>;
	.reg .b32 	%f<99>;
	.reg .b64 	%rd<31>;

	ld.param.u64 	%rd11, [_Z15matVecMulKernelPfS_S_i_param_0];
	ld.param.u64 	%rd12, [_Z15matVecMulKernelPfS_S_i_param_1];
	ld.param.u64 	%rd13, [_Z15matVecMulKernelPfS_S_i_param_2];
	ld.param.u32 	%r23, [_Z15matVecMulKernelPfS_S_i_param_3];
	cvta.to.global.u64 	%rd1, %rd13;
	cvta.to.global.u64 	%rd2, %rd12;
	mov.u32 	%r24, %ctaid.x;
	mov.u32 	%r25, %ntid.x;
	mov.u32 	%r26, %tid.x;
	mad.lo.s32 	%r1, %r24, %r25, %r26;
	setp.ge.s32 	%p1, %r1, %r23;
	setp.lt.s32 	%p2, %r23, 1;
	or.pred  	%p3, %p1, %p2;
	@%p3 bra 	$L__BB0_13;
	cvta.to.global.u64 	%rd14, %rd11;
	mul.lo.s32 	%r2, %r23, %r1;
	mul.wide.s32 	%rd15, %r1, 4;
	add.s64 	%rd3, %rd14, %rd15;
	ld.global.f32 	%f95, [%rd3];
	and.b32  	%r3, %r23, 15;
	setp.lt.u32 	%p4, %r23, 16;
	mov.b32 	%r33, 0;
	@%p4 bra 	$L__BB0_4;
	and.b32  	%r33, %r23, 2147483632;
	neg.s32 	%r31, %r33;
	add.s64 	%rd4, %rd2, 32;
	add.s64 	%rd29, %rd1, 32;
	mov.u32 	%r30, %r2;
$L__BB0_3:
	.pragma "nounroll";
	mul.wide.s32 	%rd16, %r30, 4;
	add.s64 	%rd17, %rd4, %rd16;
	ld.global.f32 	%f11, [%rd17+-32];
	ld.global.f32 	%f12, [%rd29+-32];
	fma.rn.f32 	%f13, %f11, %f12, %f95;
	st.global.f32 	[%rd3], %f13;
	ld.global.f32 	%f14, [%rd17+-28];
	ld.global.f32 	%f15, [%rd29+-28];
	fma.rn.f32 	%f16, %f14, %f15, %f13;
	st.global.f32 	[%rd3], %f16;
	ld.global.f32 	%f17, [%rd17+-24];
	ld.global.f32 	%f18, [%rd29+-24];
	fma.rn.f32 	%f19, %f17, %f18, %f16;
	st.global.f32 	[%rd3], %f19;
	ld.global.f32 	%f20, [%rd17+-20];
	ld.global.f32 	%f21, [%rd29+-20];
	fma.rn.f32 	%f22, %f20, %f21, %f19;
	st.global.f32 	[%rd3], %f22;
	ld.global.f32 	%f23, [%rd17+-16];
	ld.global.f32 	%f24, [%rd29+-16];
	fma.rn.f32 	%f25, %f23, %f24, %f22;
	st.global.f32 	[%rd3], %f25;
	ld.global.f32 	%f26, [%rd17+-12];
	ld.global.f32 	%f27, [%rd29+-12];
	fma.rn.f32 	%f28, %f26, %f27, %f25;
	st.global.f32 	[%rd3], %f28;
	ld.global.f32 	%f29, [%rd17+-8];
	ld.global.f32 	%f30, [%rd29+-8];
	fma.rn.f32 	%f31, %f29, %f30, %f28;
	st.global.f32 	[%rd3], %f31;
	ld.global.f32 	%f32, [%rd17+-4];
	ld.global.f32 	%f33, [%rd29+-4];
	fma.rn.f32 	%f34, %f32, %f33, %f31;
	st.global.f32 	[%rd3], %f34;
	ld.global.f32 	%f35, [%rd17];
	ld.global.f32 	%f36, [%rd29];
	fma.rn.f32 	%f37, %f35, %f36, %f34;
	st.global.f32 	[%rd3], %f37;
	ld.global.f32 	%f38, [%rd17+4];
	ld.global.f32 	%f39, [%rd29+4];
	fma.rn.f32 	%f40, %f38, %f39, %f37;
	st.global.f32 	[%rd3], %f40;
	ld.global.f32 	%f41, [%rd17+8];
	ld.global.f32 	%f42, [%rd29+8];
	fma.rn.f32 	%f43, %f41, %f42, %f40;
	st.global.f32 	[%rd3], %f43;
	ld.global.f32 	%f44, [%rd17+12];
	ld.global.f32 	%f45, [%rd29+12];
	fma.rn.f32 	%f46, %f44, %f45, %f43;
	st.global.f32 	[%rd3], %f46;
	ld.global.f32 	%f47, [%rd17+16];
	ld.global.f32 	%f48, [%rd29+16];
	fma.rn.f32 	%f49, %f47, %f48, %f46;
	st.global.f32 	[%rd3], %f49;
	ld.global.f32 	%f50, [%rd17+20];
	ld.global.f32 	%f51, [%rd29+20];
	fma.rn.f32 	%f52, %f50, %f51, %f49;
	st.global.f32 	[%rd3], %f52;
	ld.global.f32 	%f53, [%rd17+24];
	ld.global.f32 	%f54, [%rd29+24];
	fma.rn.f32 	%f55, %f53, %f54, %f52;
	st.global.f32 	[%rd3], %f55;
	ld.global.f32 	%f56, [%rd17+28];
	ld.global.f32 	%f57, [%rd29+28];
	fma.rn.f32 	%f95, %f56, %f57, %f55;
	st.global.f32 	[%rd3], %f95;
	add.s32 	%r31, %r31, 16;
	add.s32 	%r30, %r30, 16;
	add.s64 	%rd29, %rd29, 64;
	setp.ne.s32 	%p5, %r31, 0;
	@%p5 bra 	$L__BB0_3;
$L__BB0_4:
	setp.eq.s32 	%p6, %r3, 0;
	@%p6 bra 	$L__BB0_13;
	and.b32  	%r11, %r23, 7;
	setp.lt.u32 	%p7, %r3, 8;
	@%p7 bra 	$L__BB0_7;
	add.s32 	%r28, %r33, %r2;
	mul.wide.s32 	%rd18, %r28, 4;
	add.s64 	%rd19, %rd2, %rd18;
	ld.global.f32 	%f58, [%rd19];
	mul.wide.u32 	%rd20, %r33, 4;
	add.s64 	%rd21, %rd1, %rd20;
	ld.global.f32 	%f59, [%rd21];
	fma.rn.f32 	%f60, %f58, %f59, %f95;
	st.global.f32 	[%rd3], %f60;
	ld.global.f32 	%f61, [%rd19+4];
	ld.global.f32 	%f62, [%rd21+4];
	fma.rn.f32 	%f63, %f61, %f62, %f60;
	st.global.f32 	[%rd3], %f63;
	ld.global.f32 	%f64, [%rd19+8];
	ld.global.f32 	%f65, [%rd21+8];
	fma.rn.f32 	%f66, %f64, %f65, %f63;
	st.global.f32 	[%rd3], %f66;
	ld.global.f32 	%f67, [%rd19+12];
	ld.global.f32 	%f68, [%rd21+12];
	fma.rn.f32 	%f69, %f67, %f68, %f66;
	st.global.f32 	[%rd3], %f69;
	ld.global.f32 	%f70, [%rd19+16];
	ld.global.f32 	%f71, [%rd21+16];
	fma.rn.f32 	%f72, %f70, %f71, %f69;
	st.global.f32 	[%rd3], %f72;
	ld.global.f32 	%f73, [%rd19+20];
	ld.global.f32 	%f74, [%rd21+20];
	fma.rn.f32 	%f75, %f73, %f74, %f72;
	st.global.f32 	[%rd3], %f75;
	ld.global.f32 	%f76, [%rd19+24];
	ld.global.f32 	%f77, [%rd21+24];
	fma.rn.f32 	%f78, %f76, %f77, %f75;
	st.global.f32 	[%rd3], %f78;
	ld.global.f32 	%f79, [%rd19+28];
	ld.global.f32 	%f80, [%rd21+28];
	fma.rn.f32 	%f95, %f79, %f80, %f78;
	st.global.f32 	[%rd3], %f95;
	add.s32 	%r33, %r33, 8;
$L__BB0_7:
	setp.eq.s32 	%p8, %r11, 0;
	@%p8 bra 	$L__BB0_13;
	and.b32  	%r14, %r23, 3;
	setp.lt.u32 	%p9, %r11, 4;
	@%p9 bra 	$L__BB0_10;
	add.s32 	%r29, %r33, %r2;
	mul.wide.s32 	%rd22, %r29, 4;
	add.s64 	%rd23, %rd2, %rd22;
	ld.global.f32 	%f81, [%rd23];
	mul.wide.u32 	%rd24, %r33, 4;
	add.s64 	%rd25, %rd1, %rd24;
	ld.global.f32 	%f82, [%rd25];
	fma.rn.f32 	%f83, %f81, %f82, %f95;
	st.global.f32 	[%rd3], %f83;
	ld.global.f32 	%f84, [%rd23+4];
	ld.global.f32 	%f85, [%rd25+4];
	fma.rn.f32 	%f86, %f84, %f85, %f83;
	st.global.f32 	[%rd3], %f86;
	ld.global.f32 	%f87, [%rd23+8];
	ld.global.f32 	%f88, [%rd25+8];
	fma.rn.f32 	%f89, %f87, %f88, %f86;
	st.global.f32 	[%rd3], %f89;
	ld.global.f32 	%f90, [%rd23+12];
	ld.global.f32 	%f91, [%rd25+12];
	fma.rn.f32 	%f95, %f90, %f91, %f89;
	st.global.f32 	[%rd3], %f95;
	add.s32 	%r33, %r33, 4;
$L__BB0_10:
	setp.eq.s32 	%p10, %r14, 0;
	@%p10 bra 	$L__BB0_13;
	mul.wide.u32 	%rd26, %r33, 4;
	add.s64 	%rd30, %rd1, %rd26;
	add.s32 	%r36, %r33, %r2;
	neg.s32 	%r35, %r14;
$L__BB0_12:
	.pragma "nounroll";
	mul.wide.s32 	%rd27, %r36, 4;
	add.s64 	%rd28, %rd2, %rd27;
	ld.global.f32 	%f92, [%rd28];
	ld.global.f32 	%f93, [%rd30];
	fma.rn.f32 	%f95, %f92, %f93, %f95;
	st.global.f32 	[%rd3], %f95;
	add.s64 	%rd30, %rd30, 4;
	add.s32 	%r36, %r36, 1;
	add.s32 	%r35, %r35, 1;
	setp.ne.s32 	%p11, %r35, 0;
	@%p11 bra 	$L__BB0_12;
$L__BB0_13:
	ret;

}


// ===== COMPILED SASS (sm_100) =====

	.target	sm_100

	.elftype	@"ET_EXEC"


//--------------------- .note.nv.tkinfo           --------------------------
	.section	.note.nv.tkinfo,"",@"SHT_NOTE"
	.sectionflags	@"SHF_NOTE_NV_TKINFO"
	.tkinfo
        /*0018*/ 	.word	0x00000002
        /*0030*/ 	.string	""
        /*0030*/ 	.string	"ptxas"
        /*0030*/ 	.string	"Cuda compilation tools, release 13.0, V13.0.88"
        /*0030*/ 	.string	"Build cuda_13.0.r13.0/compiler.36424714_0"
        /*0030*/ 	.string	"-arch sm_100 -m 64 "



//--------------------- .note.nv.cuinfo           --------------------------
	.section	.note.nv.cuinfo,"",@"SHT_NOTE"
	.sectionflags	@"SHF_NOTE_NV_CUINFO"
        /*0018*/ 	.short	0x0002
        /*001a*/ 	.short	0x0064
        /*001c*/ 	.short	0x0082
	.zero		2


//--------------------- .nv.info                  --------------------------
	.section	.nv.info,"",@"SHT_CUDA_INFO"
	.align	4


	//----- nvinfo : EIATTR_REGCOUNT
	.align		4
        /*0000*/ 	.byte	0x04, 0x2f
        /*0002*/ 	.short	(.L_1 - .L_0)
	.align		4
.L_0:
        /*0004*/ 	.word	index@(_Z15matVecMulKernelPfS_S_i)
        /*0008*/ 	.word	0x00000016


	//----- nvinfo : EIATTR_FRAME_SIZE
	.align		4
.L_1:
        /*000c*/ 	.byte	0x04, 0x11
        /*000e*/ 	.short	(.L_3 - .L_2)
	.align		4
.L_2:
        /*0010*/ 	.word	index@(_Z15matVecMulKernelPfS_S_i)
        /*0014*/ 	.word	0x00000000


	//----- nvinfo : EIATTR_MIN_STACK_SIZE
	.align		4
.L_3:
        /*0018*/ 	.byte	0x04, 0x12
        /*001a*/ 	.short	(.L_5 - .L_4)
	.align		4
.L_4:
        /*001c*/ 	.word	index@(_Z15matVecMulKernelPfS_S_i)
        /*0020*/ 	.word	0x00000000
.L_5:


//--------------------- .nv.compat                --------------------------
	.section	.nv.compat,"",@"SHT_CUDA_COMPAT_INFO"
	.align	4
        /*0000*/ 	.byte	0x02, 0x09, 0x00, 0x00, 0x02, 0x02, 0x01, 0x00, 0x02, 0x05, 0x05, 0x00, 0x03, 0x07, 0x01, 0x01
        /*0010*/ 	.byte	0x02, 0x03, 0x00, 0x00, 0x02, 0x06, 0x01, 0x00, 0x04, 0x0b, 0x08, 0x00, 0x09, 0x00, 0x00, 0x00
        /*0020*/ 	.byte	0x00, 0x00, 0x00, 0x00


//--------------------- .nv.info._Z15matVecMulKernelPfS_S_i --------------------------
	.section	.nv.info._Z15matVecMulKernelPfS_S_i,"",@"SHT_CUDA_INFO"
	.sectionflags	@""
	.align	4


	//----- nvinfo : EIATTR_CUDA_API_VERSION
	.align		4
        /*0000*/ 	.byte	0x04, 0x37
        /*0002*/ 	.short	(.L_7 - .L_6)
.L_6:
        /*0004*/ 	.word	0x00000082


	//----- nvinfo : EIATTR_KPARAM_INFO
	.align		4
.L_7:
        /*0008*/ 	.byte	0x04, 0x17
        /*000a*/ 	.short	(.L_9 - .L_8)
.L_8:
        /*000c*/ 	.word	0x00000000
        /*0010*/ 	.short	0x0003
        /*0012*/ 	.short	0x0018
        /*0014*/ 	.byte	0x00, 0xf0, 0x11, 0x00


	//----- nvinfo : EIATTR_KPARAM_INFO
	.align		4
.L_9:
        /*0018*/ 	.byte	0x04, 0x17
        /*001a*/ 	.short	(.L_11 - .L_10)
.L_10:
        /*001c*/ 	.word	0x00000000
        /*0020*/ 	.short	0x0002
        /*0022*/ 	.short	0x0010
        /*0024*/ 	.byte	0x00, 0xf5, 0x21, 0x00


	//----- nvinfo : EIATTR_KPARAM_INFO
	.align		4
.L_11:
        /*0028*/ 	.byte	0x04, 0x17
        /*002a*/ 	.short	(.L_13 - .L_12)
.L_12:
        /*002c*/ 	.word	0x00000000
        /*0030*/ 	.short	0x0001
        /*0032*/ 	.short	0x0008
        /*0034*/ 	.byte	0x00, 0xf5, 0x21, 0x00


	//----- nvinfo : EIATTR_KPARAM_INFO
	.align		4
.L_13:
        /*0038*/ 	.byte	0x04, 0x17
        /*003a*/ 	.short	(.L_15 - .L_14)
.L_14:
        /*003c*/ 	.word	0x00000000
        /*0040*/ 	.short	0x0000
        /*0042*/ 	.short	0x0000
        /*0044*/ 	.byte	0x00, 0xf5, 0x21, 0x00


	//----- nvinfo : EIATTR_SPARSE_MMA_MASK
	.align		4
.L_15:
        /*0048*/ 	.byte	0x03, 0x50
        /*004a*/ 	.short	0x0000


	//----- nvinfo : EIATTR_MAXREG_COUNT
	.align		4
        /*004c*/ 	.byte	0x03, 0x1b
        /*004e*/ 	.short	0x00ff


	//----- nvinfo : EIATTR_MERCURY_ISA_VERSION
	.align		4
        /*0050*/ 	.byte	0x03, 0x5f
        /*0052*/ 	.short	0x0101


	//----- nvinfo : EIATTR_VRC_CTA_INIT_COUNT
	.align		4
        /*0054*/ 	.byte	0x02, 0x4a
	.zero		1
	.zero		1


	//----- nvinfo : EIATTR_EXIT_INSTR_OFFSETS
	.align		4
        /*0058*/ 	.byte	0x04, 0x1c
        /*005a*/ 	.short	(.L_17 - .L_16)


	//   ....[0]....
.L_16:
        /*005c*/ 	.word	0x00000080


	//   ....[1]....
        /*0060*/ 	.word	0x00000690


	//   ....[2]....
        /*0064*/ 	.word	0x00000940


	//   ....[3]....
        /*0068*/ 	.word	0x00000af0


	//   ....[4]....
        /*006c*/ 	.word	0x00000c00


	//----- nvinfo : EIATTR_CBANK_PARAM_SIZE
	.align		4
.L_17:
        /*0070*/ 	.byte	0x03, 0x19
        /*0072*/ 	.short	0x001c


	//----- nvinfo : EIATTR_PARAM_CBANK
	.align		4
        /*0074*/ 	.byte	0x04, 0x0a
        /*0076*/ 	.short	(.L_19 - .L_18)
	.align		4
.L_18:
        /*0078*/ 	.word	index@(.nv.constant0._Z15matVecMulKernelPfS_S_i)
        /*007c*/ 	.short	0x0380
        /*007e*/ 	.short	0x001c


	//----- nvinfo : EIATTR_SW_WAR
	.align		4
.L_19:
        /*0080*/ 	.byte	0x04, 0x36
        /*0082*/ 	.short	(.L_21 - .L_20)
.L_20:
        /*0084*/ 	.word	0x00000008
.L_21:


//--------------------- .nv.callgraph             --------------------------
	.section	.nv.callgraph,"",@"SHT_CUDA_CALLGRAPH"
	.align	4
	.sectionentsize	8
	.align		4
        /*0000*/ 	.word	0x00000000
	.align		4
        /*0004*/ 	.word	0xffffffff
	.align		4
        /*0008*/ 	.word	0x00000000
	.align		4
        /*000c*/ 	.word	0xfffffffe
	.align		4
        /*0010*/ 	.word	0x00000000
	.align		4
        /*0014*/ 	.word	0xfffffffd
	.align		4
        /*0018*/ 	.word	0x00000000
	.align		4
        /*001c*/ 	.word	0xfffffffc


//--------------------- .text._Z15matVecMulKernelPfS_S_i --------------------------
	.section	.text._Z15matVecMulKernelPfS_S_i,"ax",@progbits
	.align	128
        .global         _Z15matVecMulKernelPfS_S_i
        .type           _Z15matVecMulKernelPfS_S_i,@function
        .size           _Z15matVecMulKernelPfS_S_i,(.L_x_6 - _Z15matVecMulKernelPfS_S_i)
        .other          _Z15matVecMulKernelPfS_S_i,@"STO_CUDA_ENTRY STV_DEFAULT"
_Z15matVecMulKernelPfS_S_i:
.text._Z15matVecMulKernelPfS_S_i:
[----:B------:R-:W-:Y:S01]  /*0000*/  LDC R1, c[0x0][0x37c] ;  /* 0x0000df00ff017b82 */ /* 0x000fe20000000800 */
[----:B------:R-:W0:Y:S07]  /*0010*/  S2R R0, SR_TID.X ;  /* 0x0000000000007919 */ /* 0x000e2e0000002100 */
[----:B------:R-:W0:Y:S08]  /*0020*/  S2UR UR4, SR_CTAID.X ;  /* 0x00000000000479c3 */ /* 0x000e300000002500 */
[----:B------:R-:W0:Y:S08]  /*0030*/  LDC R7, c[0x0][0x360] ;  /* 0x0000d800ff077b82 */ /* 0x000e300000000800 */
[----:B------:R-:W1:Y:S01]  /*0040*/  LDC R4, c[0x0][0x398] ;  /* 0x0000e600ff047b82 */ /* 0x000e620000000800 */
[----:B0-----:R-:W-:Y:S01]  /*0050*/  IMAD R7, R7, UR4, R0 ;  /* 0x0000000407077c24 */ /* 0x001fe2000f8e0200 */
[----:B-1----:R-:W-:-:S04]  /*0060*/  ISETP.GE.AND P0, PT, R4, 0x1, PT ;  /* 0x000000010400780c */ /* 0x002fc80003f06270 */
[----:B------:R-:W-:-:S13]  /*0070*/  ISETP.GE.OR P0, PT, R7, R4, !P0 ;  /* 0x000000040700720c */ /* 0x000fda0004706670 */
[----:B------:R-:W-:Y:S05]  /*0080*/  @P0 EXIT ;  /* 0x000000000000094d */ /* 0x000fea0003800000 */
[----:B------:R-:W0:Y:S01]  /*0090*/  LDC.64 R2, c[0x0][0x380] ;  /* 0x0000e000ff027b82 */ /* 0x000e220000000a00 */
[----:B------:R-:W1:Y:S01]  /*00a0*/  LDCU.64 UR8, c[0x0][0x358] ;  /* 0x00006b00ff0877ac */ /* 0x000e620008000a00 */
[C---:B------:R-:W-:Y:S02]  /*00b0*/  ISETP.GE.U32.AND P1, PT, R4.reuse, 0x10, PT ;  /* 0x000000100400780c */ /* 0x040fe40003f26070 */
[----:B------:R-:W-:Y:S01]  /*00c0*/  LOP3.LUT R6, R4, 0xf, RZ, 0xc0, !PT ;  /* 0x0000000f04067812 */ /* 0x000fe200078ec0ff */
[----:B------:R-:W-:-:S03]  /*00d0*/  HFMA2 R0, -RZ, RZ, 0, 0 ;  /* 0x00000000ff007431 */ /* 0x000fc600000001ff */
[----:B------:R-:W-:Y:S01]  /*00e0*/  ISETP.NE.AND P0, PT, R6, RZ, PT ;  /* 0x000000ff0600720c */ /* 0x000fe20003f05270 */
[----:B0-----:R-:W-:-:S05]  /*00f0*/  IMAD.WIDE R2, R7, 0x4, R2 ;  /* 0x0000000407027825 */ /* 0x001fca00078e0202 */
[----:B-1----:R0:W5:Y:S01]  /*0100*/  LDG.E R5, desc[UR8][R2.64] ;  /* 0x0000000802057981 */ /* 0x002162000c1e1900 */
[----:B------:R-:W-:Y:S01]  /*0110*/  IMAD R7, R7, R4, RZ ;  /* 0x0000000407077224 */ /* 0x000fe200078e02ff */
[----:B------:R-:W-:Y:S06]  /*0120*/  @!P1 BRA `(.L_x_0) ;  /* 0x0000000400589947 */ /* 0x000fec0003800000 */
[----:B------:R-:W1:Y:S01]  /*0130*/  LDCU.64 UR4, c[0x0][0x390] ;  /* 0x00007200ff0477ac */ /* 0x000e620008000a00 */
[----:B------:R-:W-:Y:S02]  /*0140*/  LOP3.LUT R0, R4, 0x7ffffff0, RZ, 0xc0, !PT ;  /* 0x7ffffff004007812 */ /* 0x000fe400078ec0ff */
[----:B------:R-:W-:Y:S01]  /*0150*/  MOV R13, R7 ;  /* 0x00000007000d7202 */ /* 0x000fe20000000f00 */
[----:B------:R-:W2:Y:S01]  /*0160*/  LDCU.64 UR6, c[0x0][0x388] ;  /* 0x00007100ff0677ac */ /* 0x000ea20008000a00 */
[----:B------:R-:W-:Y:S01]  /*0170*/  IADD3 R12, PT, PT, -R0, RZ, RZ ;  /* 0x000000ff000c7210 */ /* 0x000fe20007ffe1ff */
[----:B-1----:R-:W-:-:S04]  /*0180*/  UIADD3 UR4, UP1, UPT, UR4, 0x20, URZ ;  /* 0x0000002004047890 */ /* 0x002fc8000ff3e0ff */
[----:B------:R-:W-:Y:S02]  /*0190*/  UIADD3.X UR5, UPT, UPT, URZ, UR5, URZ, UP1, !UPT ;  /* 0x00000005ff057290 */ /* 0x000fe40008ffe4ff */
[----:B--2---:R-:W-:Y:S01]  /*01a0*/  UIADD3 UR6, UP0, UPT, UR6, 0x20, URZ ;  /* 0x0000002006067890 */ /* 0x004fe2000ff1e0ff */
[----:B------:R-:W-:-:S03]  /*01b0*/  MOV R14, UR4 ;  /* 0x00000004000e7c02 */ /* 0x000fc60008000f00 */
[----:B------:R-:W-:Y:S01]  /*01c0*/  MOV R15, UR5 ;  /* 0x00000005000f7c02 */ /* 0x000fe20008000f00 */
[----:B------:R-:W-:-:S12]  /*01d0*/  UIADD3.X UR7, UPT, UPT, URZ, UR7, URZ, UP0, !UPT ;  /* 0x00000007ff077290 */ /* 0x000fd800087fe4ff */
.L_x_1:
[----:B------:R-:W-:Y:S02]  /*01e0*/  MOV R10, UR6 ;  /* 0x00000006000a7c02 */ /* 0x000fe40008000f00 */
[----:B------:R-:W-:Y:S02]  /*01f0*/  MOV R11, UR7 ;  /* 0x00000007000b7c02 */ /* 0x000fe40008000f00 */
[----:B------:R-:W-:Y:S02]  /*0200*/  MOV R8, R14 ;  /* 0x0000000e00087202 */ /* 0x000fe40000000f00 */
[----:B------:R-:W-:Y:S01]  /*0210*/  MOV R9, R15 ;  /* 0x0000000f00097202 */ /* 0x000fe20000000f00 */
[----:B------:R-:W-:-:S04]  /*0220*/  IMAD.WIDE R10, R13, 0x4, R10 ;  /* 0x000000040d0a7825 */ /* 0x000fc800078e020a */
[----:B------:R-:W2:Y:S04]  /*0230*/  LDG.E R15, desc[UR8][R8.64+-0x20] ;  /* 0xffffe008080f7981 */ /* 0x000ea8000c1e1900 */
[----:B------:R-:W2:Y:S02]  /*0240*/  LDG.E R14, desc[UR8][R10.64+-0x20] ;  /* 0xffffe0080a0e7981 */ /* 0x000ea4000c1e1900 */
[----:B--2--5:R-:W-:-:S05]  /*0250*/  FFMA R15, R14, R15, R5 ;  /* 0x0000000f0e0f7223 */ /* 0x024fca0000000005 */
[----:B------:R1:W-:Y:S04]  /*0260*/  STG.E desc[UR8][R2.64], R15 ;  /* 0x0000000f02007986 */ /* 0x0003e8000c101908 */
[----:B------:R-:W2:Y:S04]  /*0270*/  LDG.E R14, desc[UR8][R10.64+-0x1c] ;  /* 0xffffe4080a0e7981 */ /* 0x000ea8000c1e1900 */
[----:B----4-:R-:W2:Y:S02]  /*0280*/  LDG.E R5, desc[UR8][R8.64+-0x1c] ;  /* 0xffffe40808057981 */ /* 0x010ea4000c1e1900 */
[----:B--2---:R-:W-:-:S05]  /*0290*/  FFMA R5, R14, R5, R15 ;  /* 0x000000050e057223 */ /* 0x004fca000000000f */
[----:B------:R2:W-:Y:S04]  /*02a0*/  STG.E desc[UR8][R2.64], R5 ;  /* 0x0000000502007986 */ /* 0x0005e8000c101908 */
[----:B------:R-:W3:Y:S04]  /*02b0*/  LDG.E R14, desc[UR8][R10.64+-0x18] ;  /* 0xffffe8080a0e7981 */ /* 0x000ee8000c1e1900 */
[----:B------:R-:W3:Y:S02]  /*02c0*/  LDG.E R16, desc[UR8][R8.64+-0x18] ;  /* 0xffffe80808107981 */ /* 0x000ee4000c1e1900 */
[----:B---3--:R-:W-:-:S05]  /*02d0*/  FFMA R17, R14, R16, R5 ;  /* 0x000000100e117223 */ /* 0x008fca0000000005 */
[----:B------:R3:W-:Y:S04]  /*02e0*/  STG.E desc[UR8][R2.64], R17 ;  /* 0x0000001102007986 */ /* 0x0007e8000c101908 */
[----:B------:R-:W1:Y:S04]  /*02f0*/  LDG.E R14, desc[UR8][R10.64+-0x14] ;  /* 0xffffec080a0e7981 */ /* 0x000e68000c1e1900 */
[----:B------:R-:W1:Y:S02]  /*0300*/  LDG.E R16, desc[UR8][R8.64+-0x14] ;  /* 0xffffec0808107981 */ /* 0x000e64000c1e1900 */
[----:B-1----:R-:W-:-:S05]  /*0310*/  FFMA R15, R14, R16, R17 ;  /* 0x000000100e0f7223 */ /* 0x002fca0000000011 */
[----:B------:R1:W-:Y:S04]  /*0320*/  STG.E desc[UR8][R2.64], R15 ;  /* 0x0000000f02007986 */ /* 0x0003e8000c101908 */
[----:B------:R-:W2:Y:S04]  /*0330*/  LDG.E R14, desc[UR8][R10.64+-0x10] ;  /* 0xfffff0080a0e7981 */ /* 0x000ea8000c1e1900 */
[----:B------:R-:W2:Y:S02]  /*0340*/  LDG.E R16, desc[UR8][R8.64+-0x10] ;  /* 0xfffff00808107981 */ /* 0x000ea4000c1e1900 */
        /* <DEDUP_REMOVED lines=34> */
[----:B------:R-:W4:Y:S04]  /*0570*/  LDG.E R14, desc[UR8][R10.64+0x14] ;  /* 0x000014080a0e7981 */ /* 0x000f28000c1e1900 */
[----:B------:R-:W4:Y:S02]  /*0580*/  LDG.E R16, desc[UR8][R8.64+0x14] ;  /* 0x0000140808107981 */ /* 0x000f24000c1e1900 */
[----:B----4-:R-:W-:-:S05]  /*0590*/  FFMA R19, R14, R16, R15 ;  /* 0x000000100e137223 */ /* 0x010fca000000000f */
[----:B------:R4:W-:Y:S04]  /*05a0*/  STG.E desc[UR8][R2.64], R19 ;  /* 0x0000001302007986 */ /* 0x0009e8000c101908 */
[----:B------:R-:W3:Y:S04]  /*05b0*/  LDG.E R14, desc[UR8][R10.64+0x18] ;  /* 0x000018080a0e7981 */ /* 0x000ee8000c1e1900 */
[----:B--2---:R-:W3:Y:S01]  /*05c0*/  LDG.E R5, desc[UR8][R8.64+0x18] ;  /* 0x0000180808057981 */ /* 0x004ee2000c1e1900 */
[----:B------:R-:W-:Y:S01]  /*05d0*/  IADD3 R12, PT, PT, R12, 0x10, RZ ;  /* 0x000000100c0c7810 */ /* 0x000fe20007ffe0ff */
[----:B---3--:R-:W-:-:S05]  /*05e0*/  FFMA R17, R14, R5, R19 ;  /* 0x000000050e117223 */ /* 0x008fca0000000013 */
[----:B------:R4:W-:Y:S04]  /*05f0*/  STG.E desc[UR8][R2.64], R17 ;  /* 0x0000001102007986 */ /* 0x0009e8000c101908 */
[----:B------:R-:W2:Y:S04]  /*0600*/  LDG.E R14, desc[UR8][R10.64+0x1c] ;  /* 0x00001c080a0e7981 */ /* 0x000ea8000c1e1900 */
[----:B------:R-:W2:Y:S01]  /*0610*/  LDG.E R5, desc[UR8][R8.64+0x1c] ;  /* 0x00001c0808057981 */ /* 0x000ea2000c1e1900 */
[----:B------:R-:W-:Y:S02]  /*0620*/  ISETP.NE.AND P1, PT, R12, RZ, PT ;  /* 0x000000ff0c00720c */ /* 0x000fe40003f25270 */
[----:B------:R-:W-:Y:S01]  /*0630*/  IADD3 R13, PT, PT, R13, 0x10, RZ ;  /* 0x000000100d0d7810 */ /* 0x000fe20007ffe0ff */
[----:B--2---:R-:W-:Y:S01]  /*0640*/  FFMA R5, R14, R5, R17 ;  /* 0x000000050e057223 */ /* 0x004fe20000000011 */
[----:B------:R-:W-:-:S04]  /*0650*/  IADD3 R14, P2, PT, R8, 0x40, RZ ;  /* 0x00000040080e7810 */ /* 0x000fc80007f5e0ff */
[----:B------:R4:W-:Y:S01]  /*0660*/  STG.E desc[UR8][R2.64], R5 ;  /* 0x0000000502007986 */ /* 0x0009e2000c101908 */
[----:B-1----:R-:W-:-:S04]  /*0670*/  IADD3.X R15, PT, PT, RZ, R9, RZ, P2, !PT ;  /* 0x00000009ff0f7210 */ /* 0x002fc800017fe4ff */
[----:B------:R-:W-:Y:S05]  /*0680*/  @P1 BRA `(.L_x_1) ;  /* 0xfffffff800d41947 */ /* 0x000fea000383ffff */
.L_x_0:
[----:B------:R-:W-:Y:S05]  /*0690*/  @!P0 EXIT ;  /* 0x000000000000894d */ /* 0x000fea0003800000 */
[----:B------:R-:W-:Y:S02]  /*06a0*/  ISETP.GE.U32.AND P0, PT, R6, 0x8, PT ;  /* 0x000000080600780c */ /* 0x000fe40003f06070 */
[----:B------:R-:W-:-:S04]  /*06b0*/  LOP3.LUT R14, R4, 0x7, RZ, 0xc0, !PT ;  /* 0x00000007040e7812 */ /* 0x000fc800078ec0ff */
[----:B------:R-:W-:-:S07]  /*06c0*/  ISETP.NE.AND P1, PT, R14, RZ, PT ;  /* 0x000000ff0e00720c */ /* 0x000fce0003f25270 */
[----:B------:R-:W-:Y:S06]  /*06d0*/  @!P0 BRA `(.L_x_2) ;  /* 0x0000000000988947 */ /* 0x000fec0003800000 */
[----:B------:R-:W1:Y:S01]  /*06e0*/  LDC.64 R8, c[0x0][0x388] ;  /* 0x0000e200ff087b82 */ /* 0x000e620000000a00 */
[----:B------:R-:W-:-:S07]  /*06f0*/  IADD3 R13, PT, PT, R7, R0, RZ ;  /* 0x00000000070d7210 */ /* 0x000fce0007ffe0ff */
[----:B------:R-:W2:Y:S01]  /*0700*/  LDC.64 R10, c[0x0][0x390] ;  /* 0x0000e400ff0a7b82 */ /* 0x000ea20000000a00 */
[----:B-1----:R-:W-:-:S05]  /*0710*/  IMAD.WIDE R8, R13, 0x4, R8 ;  /* 0x000000040d087825 */ /* 0x002fca00078e0208 */
[----:B------:R-:W4:Y:S01]  /*0720*/  LDG.E R6, desc[UR8][R8.64] ;  /* 0x0000000808067981 */ /* 0x000f22000c1e1900 */
[----:B--2---:R-:W-:-:S05]  /*0730*/  IMAD.WIDE.U32 R10, R0, 0x4, R10 ;  /* 0x00000004000a7825 */ /* 0x004fca00078e000a */
[----:B------:R-:W4:Y:S02]  /*0740*/  LDG.E R12, desc[UR8][R10.64] ;  /* 0x000000080a0c7981 */ /* 0x000f24000c1e1900 */
[----:B----45:R-:W-:-:S05]  /*0750*/  FFMA R5, R6, R12, R5 ;  /* 0x0000000c06057223 */ /* 0x030fca0000000005 */
        /* <DEDUP_REMOVED lines=21> */
[----:B------:R-:W3:Y:S04]  /*08b0*/  LDG.E R6, desc[UR8][R8.64+0x18] ;  /* 0x0000180808067981 */ /* 0x000ee8000c1e1900 */
[----:B------:R-:W3:Y:S02]  /*08c0*/  LDG.E R12, desc[UR8][R10.64+0x18] ;  /* 0x000018080a0c7981 */ /* 0x000ee4000c1e1900 */
[----:B---3--:R-:W-:-:S05]  /*08d0*/  FFMA R17, R6, R12, R15 ;  /* 0x0000000c06117223 */ /* 0x008fca000000000f */
[----:B------:R2:W-:Y:S04]  /*08e0*/  STG.E desc[UR8][R2.64], R17 ;  /* 0x0000001102007986 */ /* 0x0005e8000c101908 */
[----:B------:R-:W3:Y:S04]  /*08f0*/  LDG.E R6, desc[UR8][R8.64+0x1c] ;  /* 0x00001c0808067981 */ /* 0x000ee8000c1e1900 */
[----:B-1----:R-:W3:Y:S01]  /*0900*/  LDG.E R5, desc[UR8][R10.64+0x1c] ;  /* 0x00001c080a057981 */ /* 0x002ee2000c1e1900 */
[----:B------:R-:W-:Y:S01]  /*0910*/  IADD3 R0, PT, PT, R0, 0x8, RZ ;  /* 0x0000000800007810 */ /* 0x000fe20007ffe0ff */
[----:B---3--:R-:W-:-:S05]  /*0920*/  FFMA R5, R6, R5, R17 ;  /* 0x0000000506057223 */ /* 0x008fca0000000011 */
[----:B------:R2:W-:Y:S02]  /*0930*/  STG.E desc[UR8][R2.64], R5 ;  /* 0x0000000502007986 */ /* 0x0005e4000c101908 */
.L_x_2:
[----:B------:R-:W-:Y:S05]  /*0940*/  @!P1 EXIT ;  /* 0x000000000000994d */ /* 0x000fea0003800000 */
[----:B------:R-:W-:Y:S02]  /*0950*/  ISETP.GE.U32.AND P0, PT, R14, 0x4, PT ;  /* 0x000000040e00780c */ /* 0x000fe40003f06070 */
[----:B------:R-:W-:-:S04]  /*0960*/  LOP3.LUT R4, R4, 0x3, RZ, 0xc0, !PT ;  /* 0x0000000304047812 */ /* 0x000fc800078ec0ff */
[----:B------:R-:W-:-:S07]  /*0970*/  ISETP.NE.AND P1, PT, R4, RZ, PT ;  /* 0x000000ff0400720c */ /* 0x000fce0003f25270 */
[----:B------:R-:W-:Y:S06]  /*0980*/  @!P0 BRA `(.L_x_3) ;  /* 0x0000000000588947 */ /* 0x000fec0003800000 */
[----:B------:R-:W1:Y:S01]  /*0990*/  LDC.64 R8, c[0x0][0x388] ;  /* 0x0000e200ff087b82 */ /* 0x000e620000000a00 */
[----:B--2---:R-:W-:-:S07]  /*09a0*/  IADD3 R13, PT, PT, R7, R0, RZ ;  /* 0x00000000070d7210 */ /* 0x004fce0007ffe0ff */
        /* <DEDUP_REMOVED lines=11> */
[----:B------:R-:W2:Y:S04]  /*0a60*/  LDG.E R6, desc[UR8][R8.64+0x8] ;  /* 0x0000080808067981 */ /* 0x000ea8000c1e1900 */
[----:B------:R-:W2:Y:S02]  /*0a70*/  LDG.E R12, desc[UR8][R10.64+0x8] ;  /* 0x000008080a0c7981 */ /* 0x000ea4000c1e1900 */
[----:B--2---:R-:W-:-:S05]  /*0a80*/  FFMA R15, R6, R12, R13 ;  /* 0x0000000c060f7223 */ /* 0x004fca000000000d */
[----:B------:R3:W-:Y:S04]  /*0a90*/  STG.E desc[UR8][R2.64], R15 ;  /* 0x0000000f02007986 */ /* 0x0007e8000c101908 */
[----:B------:R-:W1:Y:S04]  /*0aa0*/  LDG.E R6, desc[UR8][R8.64+0xc] ;  /* 0x00000c0808067981 */ /* 0x000e68000c1e1900 */
[----:B------:R-:W1:Y:S01]  /*0ab0*/  LDG.E R12, desc[UR8][R10.64+0xc] ;  /* 0x00000c080a0c7981 */ /* 0x000e62000c1e1900 */
[----:B------:R-:W-:Y:S01]  /*0ac0*/  IADD3 R0, PT, PT, R0, 0x4, RZ ;  /* 0x0000000400007810 */ /* 0x000fe20007ffe0ff */
[----:B-1----:R-:W-:-:S05]  /*0ad0*/  FFMA R5, R6, R12, R15 ;  /* 0x0000000c06057223 */ /* 0x002fca000000000f */
[----:B------:R3:W-:Y:S02]  /*0ae0*/  STG.E desc[UR8][R2.64], R5 ;  /* 0x0000000502007986 */ /* 0x0007e4000c101908 */
.L_x_3:
[----:B------:R-:W-:Y:S05]  /*0af0*/  @!P1 EXIT ;  /* 0x000000000000994d */ /* 0x000fea0003800000 */
[----:B------:R-:W1:Y:S01]  /*0b00*/  LDC.64 R10, c[0x0][0x390] ;  /* 0x0000e400ff0a7b82 */ /* 0x000e620000000a00 */
[----:B--23--:R-:W-:Y:S02]  /*0b10*/  IADD3 R13, PT, PT, R7, R0, RZ ;  /* 0x00000000070d7210 */ /* 0x00cfe40007ffe0ff */
[----:B------:R-:W-:-:S05]  /*0b20*/  IADD3 R4, PT, PT, -R4, RZ, RZ ;  /* 0x000000ff04047210 */ /* 0x000fca0007ffe1ff */
[----:B------:R-:W2:Y:S01]  /*0b30*/  LDC.64 R8, c[0x0][0x388] ;  /* 0x0000e200ff087b82 */ /* 0x000ea20000000a00 */
[----:B-1----:R-:W-:-:S07]  /*0b40*/  IMAD.WIDE.U32 R10, R0, 0x4, R10 ;  /* 0x00000004000a7825 */ /* 0x002fce00078e000a */
.L_x_4:
[----:B--2---:R-:W-:Y:S01]  /*0b50*/  IMAD.WIDE R6, R13, 0x4, R8 ;  /* 0x000000040d067825 */ /* 0x004fe200078e0208 */
[----:B-1----:R1:W4:Y:S05]  /*0b60*/  LDG.E R0, desc[UR8][R10.64] ;  /* 0x000000080a007981 */ /* 0x00232a000c1e1900 */
[----:B------:R-:W4:Y:S01]  /*0b70*/  LDG.E R6, desc[UR8][R6.64] ;  /* 0x0000000806067981 */ /* 0x000f22000c1e1900 */
[----:B------:R-:W-:-:S04]  /*0b80*/  IADD3 R4, PT, PT, R4, 0x1, RZ ;  /* 0x0000000104047810 */ /* 0x000fc80007ffe0ff */
[----:B------:R-:W-:Y:S02]  /*0b90*/  ISETP.NE.AND P0, PT, R4, RZ, PT ;  /* 0x000000ff0400720c */ /* 0x000fe40003f05270 */
[----:B-1----:R-:W-:Y:S02]  /*0ba0*/  IADD3 R10, P1, PT, R10, 0x4, RZ ;  /* 0x000000040a0a7810 */ /* 0x002fe40007f3e0ff */
[----:B------:R-:W-:Y:S02]  /*0bb0*/  IADD3 R13, PT, PT, R13, 0x1, RZ ;  /* 0x000000010d0d7810 */ /* 0x000fe40007ffe0ff */
[----:B------:R-:W-:Y:S01]  /*0bc0*/  IADD3.X R11, PT, PT, RZ, R11, RZ, P1, !PT ;  /* 0x0000000bff0b7210 */ /* 0x000fe20000ffe4ff */
[----:B----45:R-:W-:-:S05]  /*0bd0*/  FFMA R5, R6, R0, R5 ;  /* 0x0000000006057223 */ /* 0x030fca0000000005 */
[----:B------:R1:W-:Y:S01]  /*0be0*/  STG.E desc[UR8][R2.64], R5 ;  /* 0x0000000502007986 */ /* 0x0003e2000c101908 */
[----:B------:R-:W-:Y:S05]  /*0bf0*/  @P0 BRA `(.L_x_4) ;  /* 0xfffffffc00d40947 */ /* 0x000fea000383ffff */
[----:B------:R-:W-:Y:S05]  /*0c00*/  EXIT ;  /* 0x000000000000794d */ /* 0x000fea0003800000 */
.L_x_5:
[----:B------:R-:W-:-:S00]  /*0c10*/  BRA `(.L_x_5) ;  /* 0xfffffffc00fc7947 */ /* 0x000fc0000383ffff */
[----:B------:R-:W-:-:S00]  /*0c20*/  NOP ;  /* 0x0000000000007918 */ /* 0x000fc00000000000 */
        /* <DEDUP_REMOVED lines=13> */
.L_x_6:


//--------------------- .nv.shared.reserved.0     --------------------------
	.section	.nv.shared.reserved.0,"aw",@nobits
	.weak		__nv_reservedSMEM_offset_0_alias
	.size		__nv_reservedSMEM_offset_0_alias, 0, 64
	.other		__nv_reservedSMEM_offset_0_alias,@"STO_CUDA_RESERVED_SHARED STV_DEFAULT"
__nv_reservedSMEM_offset_0_alias:
	.zero		0
	.zero		64


//--------------------- .nv.constant0._Z15matVecMulKernelPfS_S_i --------------------------
	.section	.nv.constant0._Z15matVecMulKernelPfS_S_i,"a",@progbits
	.sectionflags	@""
	.align	4
.nv.constant0._Z15matVecMulKernelPfS_S_i:
	.zero		924


//--------------------- SYMBOLS --------------------------

	.type		.nv.reservedSmem.offset0,@object
	.size		.nv.reservedSmem.offset0,0x4
